//
// Generated by NVIDIA NVVM Compiler
//
// Compiler Build ID: CL-36424714
// Cuda compilation tools, release 13.0, V13.0.88
// Based on NVVM 20.0.0
//

.version 9.0
.target sm_100
.address_size 64

	// .globl	_Z8cgkernelv
.extern .func  (.param .b32 func_retval0) vprintf
(
	.param .b64 vprintf_param_0,
	.param .b64 vprintf_param_1
)
;
.global .align 1 .b8 $str[20] = {84, 104, 114, 101, 97, 100, 32, 37, 100, 32, 108, 97, 117, 110, 99, 104, 101, 100, 10};
.global .align 1 .b8 $str$1[24] = {84, 104, 114, 101, 97, 100, 32, 37, 100, 32, 115, 121, 110, 99, 104, 114, 111, 110, 105, 122, 101, 100, 10};
.global .align 1 .b8 $str$2[30] = {84, 104, 114, 101, 97, 100, 32, 37, 100, 32, 115, 121, 110, 99, 104, 114, 111, 110, 105, 122, 101, 100, 32, 97, 103, 97, 105, 110, 10};

.visible .entry _Z8cgkernelv()
{
	.local .align 8 .b8 	__local_depot0[8];
	.reg .b64 	%SP;
	.reg .b64 	%SPL;
	.reg .b32 	%r<14>;
	.reg .b64 	%rd<9>;

	mov.u64 	%SPL, __local_depot0;
	cvta.local.u64 	%SP, %SPL;
	add.u64 	%rd1, %SP, 0;
	add.u64 	%rd2, %SPL, 0;
	mov.u32 	%r1, %tid.x;
	mov.u32 	%r2, %tid.y;
	mov.u32 	%r3, %tid.z;
	mov.u32 	%r4, %ntid.x;
	mov.u32 	%r5, %ntid.y;
	mad.lo.s32 	%r6, %r3, %r5, %r2;
	mad.lo.s32 	%r7, %r6, %r4, %r1;
	st.local.u32 	[%rd2], %r7;
	mov.u64 	%rd3, $str;
	cvta.global.u64 	%rd4, %rd3;
	{ // callseq 0, 0
	.param .b64 param0;
	st.param.b64 	[param0], %rd4;
	.param .b64 param1;
	st.param.b64 	[param1], %rd1;
	.param .b32 retval0;
	call.uni (retval0), 
	vprintf, 
	(
	param0, 
	param1
	);
	ld.param.b32 	%r8, [retval0];
	} // callseq 0
	barrier.sync 	0;
	st.local.u32 	[%rd2], %r7;
	mov.u64 	%rd5, $str$1;
	cvta.global.u64 	%rd6, %rd5;
	{ // callseq 1, 0
	.param .b64 param0;
	st.param.b64 	[param0], %rd6;
	.param .b64 param1;
	st.param.b64 	[param1], %rd1;
	.param .b32 retval0;
	call.uni (retval0), 
	vprintf, 
	(
	param0, 
	param1
	);
	ld.param.b32 	%r10, [retval0];
	} // callseq 1
	barrier.sync 	0;
	st.local.u32 	[%rd2], %r7;
	mov.u64 	%rd7, $str$2;
	cvta.global.u64 	%rd8, %rd7;
	{ // callseq 2, 0
	.param .b64 param0;
	st.param.b64 	[param0], %rd8;
	.param .b64 param1;
	st.param.b64 	[param1], %rd1;
	.param .b32 retval0;
	call.uni (retval0), 
	vprintf, 
	(
	param0, 
	param1
	);
	ld.param.b32 	%r12, [retval0];
	} // callseq 2
	ret;

}


// ===== COMPILED SASS (sm_100) =====

	.target	sm_100

	.elftype	@"ET_EXEC"


//--------------------- .note.nv.tkinfo           --------------------------
	.section	.note.nv.tkinfo,"",@"SHT_NOTE"
	.sectionflags	@"SHF_NOTE_NV_TKINFO"
	.tkinfo
        /*0018*/ 	.word	0x00000002
        /*0030*/ 	.string	""
        /*0030*/ 	.string	"ptxas"
        /*0030*/ 	.string	"Cuda compilation tools, release 13.0, V13.0.88"
        /*0030*/ 	.string	"Build cuda_13.0.r13.0/compiler.36424714_0"
        /*0030*/ 	.string	"-arch sm_100 -m 64 "



//--------------------- .note.nv.cuinfo           --------------------------
	.section	.note.nv.cuinfo,"",@"SHT_NOTE"
	.sectionflags	@"SHF_NOTE_NV_CUINFO"
        /*0018*/ 	.short	0x0002
        /*001a*/ 	.short	0x0064
        /*001c*/ 	.short	0x0082
	.zero		2


//--------------------- .nv.info                  --------------------------
	.section	.nv.info,"",@"SHT_CUDA_INFO"
	.align	4


	//----- nvinfo : EIATTR_REGCOUNT
	.align		4
        /*0000*/ 	.byte	0x04, 0x2f
        /*0002*/ 	.short	(.L_4 - .L_3)
	.align		4
.L_3:
        /*0004*/ 	.word	index@(_Z8cgkernelv)
        /*0008*/ 	.word	0x00000018


	//----- nvinfo : EIATTR_FRAME_SIZE
	.align		4
.L_4:
        /*000c*/ 	.byte	0x04, 0x11
        /*000e*/ 	.short	(.L_6 - .L_5)
	.align		4
.L_5:
        /*0010*/ 	.word	index@(_Z8cgkernelv)
        /*0014*/ 	.word	0x00000008


	//----- nvinfo : EIATTR_MIN_STACK_SIZE
	.align		4
.L_6:
        /*0018*/ 	.byte	0x04, 0x12
        /*001a*/ 	.short	(.L_8 - .L_7)
	.align		4
.L_7:
        /*001c*/ 	.word	index@(_Z8cgkernelv)
        /*0020*/ 	.word	0x00000008
.L_8:


//--------------------- .nv.compat                --------------------------
	.section	.nv.compat,"",@"SHT_CUDA_COMPAT_INFO"
	.align	4
        /*0000*/ 	.byte	0x02, 0x09, 0x00, 0x00, 0x02, 0x02, 0x01, 0x00, 0x02, 0x05, 0x05, 0x00, 0x03, 0x07, 0x01, 0x01
        /*0010*/ 	.byte	0x02, 0x03, 0x00, 0x00, 0x02, 0x06, 0x01, 0x00, 0x04, 0x0b, 0x08, 0x00, 0x09, 0x00, 0x00, 0x00
        /*0020*/ 	.byte	0x00, 0x00, 0x00, 0x00


//--------------------- .nv.info._Z8cgkernelv     --------------------------
	.section	.nv.info._Z8cgkernelv,"",@"SHT_CUDA_INFO"
	.sectionflags	@""
	.align	4


	//----- nvinfo : EIATTR_CUDA_API_VERSION
	.align		4
        /*0000*/ 	.byte	0x04, 0x37
        /*0002*/ 	.short	(.L_10 - .L_9)
.L_9:
        /*0004*/ 	.word	0x00000082


	//----- nvinfo : EIATTR_SPARSE_MMA_MASK
	.align		4
.L_10:
        /*0008*/ 	.byte	0x03, 0x50
        /*000a*/ 	.short	0x0000


	//----- nvinfo : EIATTR_MAXREG_COUNT
	.align		4
        /*000c*/ 	.byte	0x03, 0x1b
        /*000e*/ 	.short	0x00ff


	//----- nvinfo : EIATTR_NUM_BARRIERS
	.align		4
        /*0010*/ 	.byte	0x02, 0x4c
        /*0012*/ 	.byte	0x01
	.zero		1


	//----- nvinfo : EIATTR_EXTERNS
	.align		4
        /*0014*/ 	.byte	0x04, 0x0f
        /*0016*/ 	.short	(.L_12 - .L_11)


	//   ....[0]....
	.align		4
.L_11:
        /*0018*/ 	.word	index@(vprintf)


	//----- nvinfo : EIATTR_MERCURY_ISA_VERSION
	.align		4
.L_12:
        /*001c*/ 	.byte	0x03, 0x5f
        /*001e*/ 	.short	0x0101


	//----- nvinfo : EIATTR_COOP_GROUP_MASK_REGIDS
	.align		4
        /*0020*/ 	.byte	0x04, 0x29
        /*0022*/ 	.short	(.L_14 - .L_13)


	//   ....[0]....
.L_13:
        /*0024*/ 	.word	0xffffffff


	//   ....[1]....
        /*0028*/ 	.word	0xffffffff


	//   ....[2]....
        /*002c*/ 	.word	0x0500000f


	//   ....[3]....
        /*0030*/ 	.word	0x0500000f


	//----- nvinfo : EIATTR_COOP_GROUP_INSTR_OFFSETS
	.align		4
.L_14:
        /*0034*/ 	.byte	0x04, 0x28
        /*0036*/ 	.short	(.L_16 - .L_15)


	//   ....[0]....
.L_15:
        /*0038*/ 	.word	0x00000190


	//   ....[1]....
        /*003c*/ 	.word	0x00000230


	//   ....[2]....
        /*0040*/ 	.word	0x00000380


	//   ....[3]....
        /*0044*/ 	.word	0x00000470


	//----- nvinfo : EIATTR_VRC_CTA_INIT_COUNT
	.align		4
.L_16:
        /*0048*/ 	.byte	0x02, 0x4a
	.zero		1
	.zero		1


	//----- nvinfo : EIATTR_SYSCALL_OFFSETS
	.align		4
        /*004c*/ 	.byte	0x04, 0x46
        /*004e*/ 	.short	(.L_18 - .L_17)


	//   ....[0]....
.L_17:
        /*0050*/ 	.word	0x00000160


	//   ....[1]....
        /*0054*/ 	.word	0x00000220


	//   ....[2]....
        /*0058*/ 	.word	0x000002c0


	//   ....[3]....
        /*005c*/ 	.word	0x000003f0


	//----- nvinfo : EIATTR_EXIT_INSTR_OFFSETS
	.align		4
.L_18:
        /*0060*/ 	.byte	0x04, 0x1c
        /*0062*/ 	.short	(.L_20 - .L_19)


	//   ....[0]....
.L_19:
        /*0064*/ 	.word	0x000002d0


	//----- nvinfo : EIATTR_CRS_STACK_SIZE
	.align		4
.L_20:
        /*0068*/ 	.byte	0x04, 0x1e
        /*006a*/ 	.short	(.L_22 - .L_21)
.L_21:
        /*006c*/ 	.word	0x00000000


	//----- nvinfo : EIATTR_SW_WAR
	.align		4
.L_22:
        /*0070*/ 	.byte	0x04, 0x36
        /*0072*/ 	.short	(.L_24 - .L_23)
.L_23:
        /*0074*/ 	.word	0x00000008
.L_24:


//--------------------- .nv.callgraph             --------------------------
	.section	.nv.callgraph,"",@"SHT_CUDA_CALLGRAPH"
	.align	4
	.sectionentsize	8
	.align		4
        /*0000*/ 	.word	0x00000000
	.align		4
        /*0004*/ 	.word	0xffffffff
	.align		4
        /*0008*/ 	.word	index@(_Z8cgkernelv)
	.align		4
        /*000c*/ 	.word	index@(vprintf)
	.align		4
        /*0010*/ 	.word	0x00000000
	.align		4
        /*0014*/ 	.word	0xfffffffe
	.align		4
        /*0018*/ 	.word	0x00000000
	.align		4
        /*001c*/ 	.word	0xfffffffd
	.align		4
        /*0020*/ 	.word	0x00000000
	.align		4
        /*0024*/ 	.word	0xfffffffc


//--------------------- .nv.constant4             --------------------------
	.section	.nv.constant4,"a",@progbits
	.align	8
	.align		8
.nv.constant4:
        /*0000*/ 	.dword	vprintf
	.align		8
        /*0008*/ 	.dword	$str
	.align		8
        /*0010*/ 	.dword	$str$1
	.align		8
        /*0018*/ 	.dword	$str$2


//--------------------- .text._Z8cgkernelv        --------------------------
	.section	.text._Z8cgkernelv,"ax",@progbits
	.align	128
        .global         _Z8cgkernelv
        .type           _Z8cgkernelv,@function
        .size           _Z8cgkernelv,(.L_x_10 - _Z8cgkernelv)
        .other          _Z8cgkernelv,@"STO_CUDA_ENTRY STV_DEFAULT"
_Z8cgkernelv:
.text._Z8cgkernelv:
[----:B------:R-:W0:Y:S01]  /*0000*/  LDC R1, c[0x0][0x37c] ;  /* 0x0000df00ff017b82 */ /* 0x000e220000000800 */
[----:B------:R-:W1:Y:S01]  /*0010*/  S2R R2, SR_TID.Y ;  /* 0x0000000000027919 */ /* 0x000e620000002200 */
[----:B------:R-:W2:Y:S01]  /*0020*/  LDCU UR5, c[0x0][0x2fc] ;  /* 0x00005f80ff0577ac */ /* 0x000ea20008000800 */
[----:B0-----:R-:W-:Y:S01]  /*0030*/  VIADD R1, R1, 0xfffffff8 ;  /* 0xfffffff801017836 */ /* 0x001fe20000000000 */
[----:B------:R-:W-:Y:S01]  /*0040*/  MOV R16, 0x0 ;  /* 0x0000000000107802 */ /* 0x000fe20000000f00 */
[----:B------:R-:W1:Y:S01]  /*0050*/  S2R R5, SR_TID.Z ;  /* 0x0000000000057919 */ /* 0x000e620000002300 */
[----:B------:R-:W0:Y:S02]  /*0060*/  LDCU UR6, c[0x0][0x360] ;  /* 0x00006c00ff0677ac */ /* 0x000e240008000800 */
[----:B------:R3:W4:Y:S01]  /*0070*/  LDC.64 R8, c[0x4][R16] ;  /* 0x0100000010087b82 */ /* 0x0007220000000a00 */
[----:B------:R-:W0:Y:S01]  /*0080*/  S2R R3, SR_TID.X ;  /* 0x0000000000037919 */ /* 0x000e220000002100 */
[----:B------:R-:W1:Y:S01]  /*0090*/  LDCU UR7, c[0x0][0x364] ;  /* 0x00006c80ff0777ac */ /* 0x000e620008000800 */
[----:B------:R-:W5:Y:S02]  /*00a0*/  LDCU UR4, c[0x0][0x2f8] ;  /* 0x00005f00ff0477ac */ /* 0x000f640008000800 */
[----:B-----5:R-:W-:Y:S01]  /*00b0*/  IADD3 R17, P0, PT, R1, UR4, RZ ;  /* 0x0000000401117c10 */ /* 0x020fe2000ff1e0ff */
[----:B-1----:R-:W-:-:S04]  /*00c0*/  IMAD R2, R5, UR7, R2 ;  /* 0x0000000705027c24 */ /* 0x002fc8000f8e0202 */
[----:B--2---:R-:W-:Y:S02]  /*00d0*/  IMAD.X R18, RZ, RZ, UR5, P0 ;  /* 0x00000005ff127e24 */ /* 0x004fe400080e06ff */
[----:B0-----:R-:W-:Y:S01]  /*00e0*/  IMAD R2, R2, UR6, R3 ;  /* 0x0000000602027c24 */ /* 0x001fe2000f8e0203 */
[----:B------:R-:W0:Y:S01]  /*00f0*/  LDCU.64 UR6, c[0x4][0x8] ;  /* 0x01000100ff0677ac */ /* 0x000e220008000a00 */
[----:B------:R-:W-:Y:S01]  /*0100*/  IMAD.MOV.U32 R6, RZ, RZ, R17 ;  /* 0x000000ffff067224 */ /* 0x000fe200078e0011 */
[----:B------:R-:W-:Y:S02]  /*0110*/  MOV R7, R18 ;  /* 0x0000001200077202 */ /* 0x000fe40000000f00 */
[----:B------:R3:W-:Y:S01]  /*0120*/  STL [R1], R2 ;  /* 0x0000000201007387 */ /* 0x0007e20000100800 */
[----:B0-----:R-:W-:Y:S01]  /*0130*/  MOV R4, UR6 ;  /* 0x0000000600047c02 */ /* 0x001fe20008000f00 */
[----:B---34-:R-:W-:-:S07]  /*0140*/  IMAD.U32 R5, RZ, RZ, UR7 ;  /* 0x00000007ff057e24 */ /* 0x018fce000f8e00ff */
[----:B------:R-:W-:-:S07]  /*0150*/  LEPC R20, `(.L_x_0) ;  /* 0x000000001014794e */ /* 0x000fce0000000000 */
[----:B------:R-:W-:Y:S05]  /*0160*/  CALL.ABS.NOINC R8 ;  /* 0x0000000008007343 */ /* 0x000fea0003c00000 */
.L_x_0:
[----:B------:R-:W-:-:S03]  /*0170*/  UMOV UR4, 0xffffffff ;  /* 0xffffffff00047882 */ /* 0x000fc60000000000 */
[----:B------:R-:W-:Y:S05]  /*0180*/  BRA.DIV UR4, `(.L_x_1) ;  /* 0x0000000204547947 */ /* 0x000fea000b800000 */
[----:B------:R-:W-:Y:S08]  /*0190*/  BAR.SYNC.DEFER_BLOCKING 0x0 ;  /* 0x0000000000007b1d */ /* 0x000ff00000010000 */
[----:B------:R0:W1:Y:S01]  /*01a0*/  LDC.64 R8, c[0x4][R16] ;  /* 0x0100000010087b82 */ /* 0x0000620000000a00 */
[----:B------:R-:W2:Y:S01]  /*01b0*/  LDCU.64 UR4, c[0x4][0x10] ;  /* 0x01000200ff0477ac */ /* 0x000ea20008000a00 */
[----:B------:R0:W-:Y:S01]  /*01c0*/  STL [R1], R2 ;  /* 0x0000000201007387 */ /* 0x0001e20000100800 */
[----:B------:R-:W-:Y:S01]  /*01d0*/  IMAD.MOV.U32 R6, RZ, RZ, R17 ;  /* 0x000000ffff067224 */ /* 0x000fe200078e0011 */
[----:B------:R-:W-:Y:S01]  /*01e0*/  MOV R7, R18 ;  /* 0x0000001200077202 */ /* 0x000fe20000000f00 */
[----:B--2---:R-:W-:Y:S01]  /*01f0*/  IMAD.U32 R4, RZ, RZ, UR4 ;  /* 0x00000004ff047e24 */ /* 0x004fe2000f8e00ff */
[----:B0-----:R-:W-:-:S07]  /*0200*/  MOV R5, UR5 ;  /* 0x0000000500057c02 */ /* 0x001fce0008000f00 */
[----:B------:R-:W-:-:S07]  /*0210*/  LEPC R20, `(.L_x_2) ;  /* 0x000000001014794e */ /* 0x000fce0000000000 */
[----:B-1----:R-:W-:Y:S05]  /*0220*/  CALL.ABS.NOINC R8 ;  /* 0x0000000008007343 */ /* 0x002fea0003c00000 */
.L_x_2:
[----:B------:R-:W-:Y:S06]  /*0230*/  BAR.SYNC.DEFER_BLOCKING 0x0 ;  /* 0x0000000000007b1d */ /* 0x000fec0000010000 */
.L_x_8:
[----:B------:R0:W-:Y:S01]  /*0240*/  STL [R1], R2 ;  /* 0x0000000201007387 */ /* 0x0001e20000100800 */
[----:B------:R0:W1:Y:S01]  /*0250*/  LDC.64 R8, c[0x4][R16] ;  /* 0x0100000010087b82 */ /* 0x0000620000000a00 */
[----:B------:R-:W2:Y:S01]  /*0260*/  LDCU.64 UR4, c[0x4][0x18] ;  /* 0x01000300ff0477ac */ /* 0x000ea20008000a00 */
[----:B------:R-:W-:Y:S01]  /*0270*/  IMAD.MOV.U32 R6, RZ, RZ, R17 ;  /* 0x000000ffff067224 */ /* 0x000fe200078e0011 */
[----:B------:R-:W-:Y:S01]  /*0280*/  MOV R7, R18 ;  /* 0x0000001200077202 */ /* 0x000fe20000000f00 */
[----:B--2---:R-:W-:Y:S01]  /*0290*/  IMAD.U32 R4, RZ, RZ, UR4 ;  /* 0x00000004ff047e24 */ /* 0x004fe2000f8e00ff */
[----:B0-----:R-:W-:-:S07]  /*02a0*/  MOV R5, UR5 ;  /* 0x0000000500057c02 */ /* 0x001fce0008000f00 */
[----:B------:R-:W-:-:S07]  /*02b0*/  LEPC R20, `(.L_x_3) ;  /* 0x000000001014794e */ /* 0x000fce0000000000 */
[----:B-1----:R-:W-:Y:S05]  /*02c0*/  CALL.ABS.NOINC R8 ;  /* 0x0000000008007343 */ /* 0x002fea0003c00000 */
.L_x_3:
[----:B------:R-:W-:Y:S05]  /*02d0*/  EXIT ;  /* 0x000000000000794d */ /* 0x000fea0003800000 */
.L_x_1:
[----:B------:R-:W-:Y:S02]  /*02e0*/  HFMA2 R13, -RZ, RZ, 0, 0 ;  /* 0x00000000ff0d7431 */ /* 0x000fe400000001ff */
[----:B------:R-:W-:Y:S01]  /*02f0*/  IMAD.MOV.U32 R14, RZ, RZ, 0x0 ;  /* 0x00000000ff0e7424 */ /* 0x000fe200078e00ff */
[----:B------:R0:W-:Y:S01]  /*0300*/  STL [R1], R2 ;  /* 0x0000000201007387 */ /* 0x0001e20000100800 */
[----:B------:R-:W-:Y:S01]  /*0310*/  IMAD.MOV.U32 R15, RZ, RZ, -0x1 ;  /* 0xffffffffff0f7424 */ /* 0x000fe200078e00ff */
[----:B------:R0:W1:Y:S01]  /*0320*/  LDC.64 R8, c[0x4][R16] ;  /* 0x0100000010087b82 */ /* 0x0000620000000a00 */
[----:B------:R-:W-:Y:S01]  /*0330*/  MOV R6, R17 ;  /* 0x0000001100067202 */ /* 0x000fe20000000f00 */
[----:B------:R-:W-:-:S07]  /*0340*/  IMAD.MOV.U32 R7, RZ, RZ, R18 ;  /* 0x000000ffff077224 */ /* 0x000fce00078e0012 */
[----:B01----:R-:W-:Y:S05]  /*0350*/  WARPSYNC.COLLECTIVE.ALL `(.L_x_4) ;  /* 0x0000000000147948 */ /* 0x003fea0003c00000 */
[----:B------:R-:W-:-:S04]  /*0360*/  SHF.L.U32 R13, R13, 0x10, RZ ;  /* 0x000000100d0d7819 */ /* 0x000fc800000006ff */
[----:B------:R-:W-:-:S05]  /*0370*/  LOP3.LUT R13, R13, 0xf, R14, 0xf8, !PT ;  /* 0x0000000f0d0d7812 */ /* 0x000fca00078ef80e */
[----:B------:R2:W-:Y:S02]  /*0380*/  BAR.SYNC.DEFER_BLOCKING R13, R13 ;  /* 0x0000000d0000731d */ /* 0x0005e40000010000 */
[----:B--2---:R-:W-:-:S04]  /*0390*/  SHF.R.U32 R13, R13, 0x10, RZ ;  /* 0x000000100d0d7819 */ /* 0x004fc800000016ff */
[----:B01----:R-:W-:Y:S05]  /*03a0*/  ENDCOLLECTIVE ;  /* 0x000000000000791b */ /* 0x003fea0003800000 */
.L_x_4:
[----:B------:R-:W0:Y:S02]  /*03b0*/  LDCU.64 UR4, c[0x4][0x10] ;  /* 0x01000200ff0477ac */ /* 0x000e240008000a00 */
[----:B0-----:R-:W-:Y:S01]  /*03c0*/  MOV R4, UR4 ;  /* 0x0000000400047c02 */ /* 0x001fe20008000f00 */
[----:B------:R-:W-:-:S07]  /*03d0*/  IMAD.U32 R5, RZ, RZ, UR5 ;  /* 0x00000005ff057e24 */ /* 0x000fce000f8e00ff */
[----:B------:R-:W-:-:S07]  /*03e0*/  LEPC R20, `(.L_x_5) ;  /* 0x000000001014794e */ /* 0x000fce0000000000 */
[----:B------:R-:W-:Y:S05]  /*03f0*/  CALL.ABS.NOINC R8 ;  /* 0x0000000008007343 */ /* 0x000fea0003c00000 */
.L_x_5:
[----:B------:R-:W-:Y:S01]  /*0400*/  HFMA2 R14, -RZ, RZ, 0, 0 ;  /* 0x00000000ff0e7431 */ /* 0x000fe200000001ff */
[----:B------:R-:W-:Y:S01]  /*0410*/  BSSY B0, `(.L_x_6) ;  /* 0x0000009000007945 */ /* 0x000fe20003800000 */
[----:B------:R-:W-:Y:S01]  /*0420*/  IMAD.MOV.U32 R13, RZ, RZ, 0x0 ;  /* 0x00000000ff0d7424 */ /* 0x000fe200078e00ff */
[----:B------:R-:W-:-:S07]  /*0430*/  MOV R15, 0xffffffff ;  /* 0xffffffff000f7802 */ /* 0x000fce0000000f00 */
[----:B------:R-:W-:Y:S05]  /*0440*/  WARPSYNC.COLLECTIVE.ALL `(.L_x_7) ;  /* 0x0000000000147948 */ /* 0x000fea0003c00000 */
[----:B------:R-:W-:-:S04]  /*0450*/  SHF.L.U32 R13, R13, 0x10, RZ ;  /* 0x000000100d0d7819 */ /* 0x000fc800000006ff */
[----:B------:R-:W-:-:S05]  /*0460*/  LOP3.LUT R13, R13, 0xf, R14, 0xf8, !PT ;  /* 0x0000000f0d0d7812 */ /* 0x000fca00078ef80e */
[----:B------:R0:W-:Y:S02]  /*0470*/  BAR.SYNC.DEFER_BLOCKING R13, R13 ;  /* 0x0000000d0000731d */ /* 0x0001e40000010000 */
[----:B0-----:R-:W-:-:S04]  /*0480*/  SHF.R.U32 R13, R13, 0x10, RZ ;  /* 0x000000100d0d7819 */ /* 0x001fc800000016ff */
[----:B------:R-:W-:Y:S05]  /*0490*/  ENDCOLLECTIVE ;  /* 0x000000000000791b */ /* 0x000fea0003800000 */
.L_x_7:
[----:B------:R-:W-:Y:S05]  /*04a0*/  BSYNC B0 ;  /* 0x0000000000007941 */ /* 0x000fea0003800000 */
.L_x_6:
[----:B------:R-:W-:Y:S05]  /*04b0*/  BRA `(.L_x_8) ;  /* 0xfffffffc00607947 */ /* 0x000fea000383ffff */
.L_x_9:
[----:B------:R-:W-:-:S00]  /*04c0*/  BRA `(.L_x_9) ;  /* 0xfffffffc00fc7947 */ /* 0x000fc0000383ffff */
[----:B------:R-:W-:-:S00]  /*04d0*/  NOP ;  /* 0x0000000000007918 */ /* 0x000fc00000000000 */
        /* <DEDUP_REMOVED lines=10> */
.L_x_10:


//--------------------- .nv.global.init           --------------------------
	.section	.nv.global.init,"aw",@progbits
.nv.global.init:
	.type		$str,@object
	.size		$str,($str$1 - $str)
$str:
        /*0000*/ 	.byte	0x54, 0x68, 0x72, 0x65, 0x61, 0x64, 0x20, 0x25, 0x64, 0x20, 0x6c, 0x61, 0x75, 0x6e, 0x63, 0x68
        /*0010*/ 	.byte	0x65, 0x64, 0x0a, 0x00
	.type		$str$1,@object
	.size		$str$1,($str$2 - $str$1)
$str$1:
        /*0014*/ 	.byte	0x54, 0x68, 0x72, 0x65, 0x61, 0x64, 0x20, 0x25, 0x64, 0x20, 0x73, 0x79, 0x6e, 0x63, 0x68, 0x72
        /*0024*/ 	.byte	0x6f, 0x6e, 0x69, 0x7a, 0x65, 0x64, 0x0a, 0x00
	.type		$str$2,@object
	.size		$str$2,(.L_2 - $str$2)
$str$2:
        /*002c*/ 	.byte	0x54, 0x68, 0x72, 0x65, 0x61, 0x64, 0x20, 0x25, 0x64, 0x20, 0x73, 0x79, 0x6e, 0x63, 0x68, 0x72
        /*003c*/ 	.byte	0x6f, 0x6e, 0x69, 0x7a, 0x65, 0x64, 0x20, 0x61, 0x67, 0x61, 0x69, 0x6e, 0x0a, 0x00
.L_2:


//--------------------- .nv.shared.reserved.0     --------------------------
	.section	.nv.shared.reserved.0,"aw",@nobits
	.weak		__nv_reservedSMEM_offset_0_alias
	.size		__nv_reservedSMEM_offset_0_alias, 0, 64
	.other		__nv_reservedSMEM_offset_0_alias,@"STO_CUDA_RESERVED_SHARED STV_DEFAULT"
__nv_reservedSMEM_offset_0_alias:
	.zero		0
	.zero		64


//--------------------- .nv.constant0._Z8cgkernelv --------------------------
	.section	.nv.constant0._Z8cgkernelv,"a",@progbits
	.sectionflags	@""
	.align	4
.nv.constant0._Z8cgkernelv:
	.zero		896


//--------------------- SYMBOLS --------------------------

	.type		.nv.reservedSmem.offset0,@object
	.size		.nv.reservedSmem.offset0,0x4
	.type		vprintf,@function
